//
// Generated by NVIDIA NVVM Compiler
//
// Compiler Build ID: CL-36424714
// Cuda compilation tools, release 13.0, V13.0.88
// Based on NVVM 20.0.0
//

.version 9.0
.target sm_100
.address_size 64

	// .globl	_Z12kernel_timerPyPi

.visible .entry _Z12kernel_timerPyPi(
	.param .u64 .ptr .align 1 _Z12kernel_timerPyPi_param_0,
	.param .u64 .ptr .align 1 _Z12kernel_timerPyPi_param_1
)
{
	.reg .pred 	%p<34>;
	.reg .b32 	%r<35>;
	.reg .b64 	%rd<38>;

	ld.param.u64 	%rd3, [_Z12kernel_timerPyPi_param_0];
	ld.param.u64 	%rd4, [_Z12kernel_timerPyPi_param_1];
	cvta.to.global.u64 	%rd1, %rd3;
	cvta.to.global.u64 	%rd2, %rd4;
	mov.u32 	%r1, %tid.x;
	ld.global.u32 	%r2, [%rd2];
	setp.eq.s32 	%p1, %r2, 1;
	@%p1 bra 	$L__BB0_2;
$L__BB0_1:
	mov.b32 	%r3, 5000;
	// begin inline asm
	nanosleep.u32 %r3;
	// end inline asm
	ld.global.u32 	%r4, [%rd2];
	setp.ne.s32 	%p2, %r4, 1;
	@%p2 bra 	$L__BB0_1;
$L__BB0_2:
	setp.ne.s32 	%p3, %r1, 0;
	@%p3 bra 	$L__BB0_4;
	// begin inline asm
	mov.u64 %rd5, %globaltimer;
	// end inline asm
	mul.hi.u64 	%rd6, %rd5, 4835703278458516699;
	shr.u64 	%rd7, %rd6, 18;
	st.global.u64 	[%rd1], %rd7;
$L__BB0_4:
	ld.global.u32 	%r5, [%rd2+4];
	setp.eq.s32 	%p4, %r5, 1;
	@%p4 bra 	$L__BB0_6;
$L__BB0_5:
	mov.b32 	%r6, 5000;
	// begin inline asm
	nanosleep.u32 %r6;
	// end inline asm
	ld.global.u32 	%r7, [%rd2+4];
	setp.ne.s32 	%p5, %r7, 1;
	@%p5 bra 	$L__BB0_5;
$L__BB0_6:
	setp.ne.s32 	%p6, %r1, 0;
	@%p6 bra 	$L__BB0_8;
	// begin inline asm
	mov.u64 %rd8, %globaltimer;
	// end inline asm
	mul.hi.u64 	%rd9, %rd8, 4835703278458516699;
	shr.u64 	%rd10, %rd9, 18;
	st.global.u64 	[%rd1+8], %rd10;
$L__BB0_8:
	ld.global.u32 	%r8, [%rd2+8];
	setp.eq.s32 	%p7, %r8, 1;
	@%p7 bra 	$L__BB0_10;
$L__BB0_9:
	mov.b32 	%r9, 5000;
	// begin inline asm
	nanosleep.u32 %r9;
	// end inline asm
	ld.global.u32 	%r10, [%rd2+8];
	setp.ne.s32 	%p8, %r10, 1;
	@%p8 bra 	$L__BB0_9;
$L__BB0_10:
	setp.ne.s32 	%p9, %r1, 0;
	@%p9 bra 	$L__BB0_12;
	// begin inline asm
	mov.u64 %rd11, %globaltimer;
	// end inline asm
	mul.hi.u64 	%rd12, %rd11, 4835703278458516699;
	shr.u64 	%rd13, %rd12, 18;
	st.global.u64 	[%rd1+16], %rd13;
$L__BB0_12:
	ld.global.u32 	%r11, [%rd2+12];
	setp.eq.s32 	%p10, %r11, 1;
	@%p10 bra 	$L__BB0_14;
$L__BB0_13:
	mov.b32 	%r12, 5000;
	// begin inline asm
	nanosleep.u32 %r12;
	// end inline asm
	ld.global.u32 	%r13, [%rd2+12];
	setp.ne.s32 	%p11, %r13, 1;
	@%p11 bra 	$L__BB0_13;
$L__BB0_14:
	setp.ne.s32 	%p12, %r1, 0;
	@%p12 bra 	$L__BB0_16;
	// begin inline asm
	mov.u64 %rd14, %globaltimer;
	// end inline asm
	mul.hi.u64 	%rd15, %rd14, 4835703278458516699;
	shr.u64 	%rd16, %rd15, 18;
	st.global.u64 	[%rd1+24], %rd16;
$L__BB0_16:
	ld.global.u32 	%r14, [%rd2+16];
	setp.eq.s32 	%p13, %r14, 1;
	@%p13 bra 	$L__BB0_18;
$L__BB0_17:
	mov.b32 	%r15, 5000;
	// begin inline asm
	nanosleep.u32 %r15;
	// end inline asm
	ld.global.u32 	%r16, [%rd2+16];
	setp.ne.s32 	%p14, %r16, 1;
	@%p14 bra 	$L__BB0_17;
$L__BB0_18:
	setp.ne.s32 	%p15, %r1, 0;
	@%p15 bra 	$L__BB0_20;
	// begin inline asm
	mov.u64 %rd17, %globaltimer;
	// end inline asm
	mul.hi.u64 	%rd18, %rd17, 4835703278458516699;
	shr.u64 	%rd19, %rd18, 18;
	st.global.u64 	[%rd1+32], %rd19;
$L__BB0_20:
	ld.global.u32 	%r17, [%rd2+20];
	setp.eq.s32 	%p16, %r17, 1;
	@%p16 bra 	$L__BB0_22;
$L__BB0_21:
	mov.b32 	%r18, 5000;
	// begin inline asm
	nanosleep.u32 %r18;
	// end inline asm
	ld.global.u32 	%r19, [%rd2+20];
	setp.ne.s32 	%p17, %r19, 1;
	@%p17 bra 	$L__BB0_21;
$L__BB0_22:
	setp.ne.s32 	%p18, %r1, 0;
	@%p18 bra 	$L__BB0_24;
	// begin inline asm
	mov.u64 %rd20, %globaltimer;
	// end inline asm
	mul.hi.u64 	%rd21, %rd20, 4835703278458516699;
	shr.u64 	%rd22, %rd21, 18;
	st.global.u64 	[%rd1+40], %rd22;
$L__BB0_24:
	ld.global.u32 	%r20, [%rd2+24];
	setp.eq.s32 	%p19, %r20, 1;
	@%p19 bra 	$L__BB0_26;
$L__BB0_25:
	mov.b32 	%r21, 5000;
	// begin inline asm
	nanosleep.u32 %r21;
	// end inline asm
	ld.global.u32 	%r22, [%rd2+24];
	setp.ne.s32 	%p20, %r22, 1;
	@%p20 bra 	$L__BB0_25;
$L__BB0_26:
	setp.ne.s32 	%p21, %r1, 0;
	@%p21 bra 	$L__BB0_28;
	// begin inline asm
	mov.u64 %rd23, %globaltimer;
	// end inline asm
	mul.hi.u64 	%rd24, %rd23, 4835703278458516699;
	shr.u64 	%rd25, %rd24, 18;
	st.global.u64 	[%rd1+48], %rd25;
$L__BB0_28:
	ld.global.u32 	%r23, [%rd2+28];
	setp.eq.s32 	%p22, %r23, 1;
	@%p22 bra 	$L__BB0_30;
$L__BB0_29:
	mov.b32 	%r24, 5000;
	// begin inline asm
	nanosleep.u32 %r24;
	// end inline asm
	ld.global.u32 	%r25, [%rd2+28];
	setp.ne.s32 	%p23, %r25, 1;
	@%p23 bra 	$L__BB0_29;
$L__BB0_30:
	setp.ne.s32 	%p24, %r1, 0;
	@%p24 bra 	$L__BB0_32;
	// begin inline asm
	mov.u64 %rd26, %globaltimer;
	// end inline asm
	mul.hi.u64 	%rd27, %rd26, 4835703278458516699;
	shr.u64 	%rd28, %rd27, 18;
	st.global.u64 	[%rd1+56], %rd28;
$L__BB0_32:
	ld.global.u32 	%r26, [%rd2+32];
	setp.eq.s32 	%p25, %r26, 1;
	@%p25 bra 	$L__BB0_34;
$L__BB0_33:
	mov.b32 	%r27, 5000;
	// begin inline asm
	nanosleep.u32 %r27;
	// end inline asm
	ld.global.u32 	%r28, [%rd2+32];
	setp.ne.s32 	%p26, %r28, 1;
	@%p26 bra 	$L__BB0_33;
$L__BB0_34:
	setp.ne.s32 	%p27, %r1, 0;
	@%p27 bra 	$L__BB0_36;
	// begin inline asm
	mov.u64 %rd29, %globaltimer;
	// end inline asm
	mul.hi.u64 	%rd30, %rd29, 4835703278458516699;
	shr.u64 	%rd31, %rd30, 18;
	st.global.u64 	[%rd1+64], %rd31;
$L__BB0_36:
	ld.global.u32 	%r29, [%rd2+36];
	setp.eq.s32 	%p28, %r29, 1;
	@%p28 bra 	$L__BB0_38;
$L__BB0_37:
	mov.b32 	%r30, 5000;
	// begin inline asm
	nanosleep.u32 %r30;
	// end inline asm
	ld.global.u32 	%r31, [%rd2+36];
	setp.ne.s32 	%p29, %r31, 1;
	@%p29 bra 	$L__BB0_37;
$L__BB0_38:
	setp.ne.s32 	%p30, %r1, 0;
	@%p30 bra 	$L__BB0_40;
	// begin inline asm
	mov.u64 %rd32, %globaltimer;
	// end inline asm
	mul.hi.u64 	%rd33, %rd32, 4835703278458516699;
	shr.u64 	%rd34, %rd33, 18;
	st.global.u64 	[%rd1+72], %rd34;
$L__BB0_40:
	ld.global.u32 	%r32, [%rd2+40];
	setp.eq.s32 	%p31, %r32, 1;
	@%p31 bra 	$L__BB0_42;
$L__BB0_41:
	mov.b32 	%r33, 5000;
	// begin inline asm
	nanosleep.u32 %r33;
	// end inline asm
	ld.global.u32 	%r34, [%rd2+40];
	setp.ne.s32 	%p32, %r34, 1;
	@%p32 bra 	$L__BB0_41;
$L__BB0_42:
	setp.ne.s32 	%p33, %r1, 0;
	@%p33 bra 	$L__BB0_44;
	// begin inline asm
	mov.u64 %rd35, %globaltimer;
	// end inline asm
	mul.hi.u64 	%rd36, %rd35, 4835703278458516699;
	shr.u64 	%rd37, %rd36, 18;
	st.global.u64 	[%rd1+80], %rd37;
$L__BB0_44:
	ret;

}
	// .globl	_Z13kernel_flageriPi
.visible .entry _Z13kernel_flageriPi(
	.param .u32 _Z13kernel_flageriPi_param_0,
	.param .u64 .ptr .align 1 _Z13kernel_flageriPi_param_1
)
{
	.reg .b32 	%r<3>;
	.reg .b64 	%rd<5>;

	ld.param.u32 	%r1, [_Z13kernel_flageriPi_param_0];
	ld.param.u64 	%rd1, [_Z13kernel_flageriPi_param_1];
	cvta.to.global.u64 	%rd2, %rd1;
	mul.wide.s32 	%rd3, %r1, 4;
	add.s64 	%rd4, %rd2, %rd3;
	mov.b32 	%r2, 1;
	st.global.u32 	[%rd4], %r2;
	ret;

}


// ===== COMPILED SASS (sm_100) =====

	.target	sm_100

	.elftype	@"ET_EXEC"


//--------------------- .note.nv.tkinfo           --------------------------
	.section	.note.nv.tkinfo,"",@"SHT_NOTE"
	.sectionflags	@"SHF_NOTE_NV_TKINFO"
	.tkinfo
        /*0018*/ 	.word	0x00000002
        /*0030*/ 	.string	""
        /*0030*/ 	.string	"ptxas"
        /*0030*/ 	.string	"Cuda compilation tools, release 13.0, V13.0.88"
        /*0030*/ 	.string	"Build cuda_13.0.r13.0/compiler.36424714_0"
        /*0030*/ 	.string	"-arch sm_100 -m 64 "



//--------------------- .note.nv.cuinfo           --------------------------
	.section	.note.nv.cuinfo,"",@"SHT_NOTE"
	.sectionflags	@"SHF_NOTE_NV_CUINFO"
        /*0018*/ 	.short	0x0002
        /*001a*/ 	.short	0x0064
        /*001c*/ 	.short	0x0082
	.zero		2


//--------------------- .nv.info                  --------------------------
	.section	.nv.info,"",@"SHT_CUDA_INFO"
	.align	4


	//----- nvinfo : EIATTR_REGCOUNT
	.align		4
        /*0000*/ 	.byte	0x04, 0x2f
        /*0002*/ 	.short	(.L_1 - .L_0)
	.align		4
.L_0:
        /*0004*/ 	.word	index@(_Z12kernel_timerPyPi)
        /*0008*/ 	.word	0x00000010


	//----- nvinfo : EIATTR_FRAME_SIZE
	.align		4
.L_1:
        /*000c*/ 	.byte	0x04, 0x11
        /*000e*/ 	.short	(.L_3 - .L_2)
	.align		4
.L_2:
        /*0010*/ 	.word	index@(_Z12kernel_timerPyPi)
        /*0014*/ 	.word	0x00000000


	//----- nvinfo : EIATTR_REGCOUNT
	.align		4
.L_3:
        /*0018*/ 	.byte	0x04, 0x2f
        /*001a*/ 	.short	(.L_5 - .L_4)
	.align		4
.L_4:
        /*001c*/ 	.word	index@(_Z13kernel_flageriPi)
        /*0020*/ 	.word	0x0000000a


	//----- nvinfo : EIATTR_FRAME_SIZE
	.align		4
.L_5:
        /*0024*/ 	.byte	0x04, 0x11
        /*0026*/ 	.short	(.L_7 - .L_6)
	.align		4
.L_6:
        /*0028*/ 	.word	index@(_Z13kernel_flageriPi)
        /*002c*/ 	.word	0x00000000


	//----- nvinfo : EIATTR_MIN_STACK_SIZE
	.align		4
.L_7:
        /*0030*/ 	.byte	0x04, 0x12
        /*0032*/ 	.short	(.L_9 - .L_8)
	.align		4
.L_8:
        /*0034*/ 	.word	index@(_Z13kernel_flageriPi)
        /*0038*/ 	.word	0x00000000


	//----- nvinfo : EIATTR_MIN_STACK_SIZE
	.align		4
.L_9:
        /*003c*/ 	.byte	0x04, 0x12
        /*003e*/ 	.short	(.L_11 - .L_10)
	.align		4
.L_10:
        /*0040*/ 	.word	index@(_Z12kernel_timerPyPi)
        /*0044*/ 	.word	0x00000000
.L_11:


//--------------------- .nv.compat                --------------------------
	.section	.nv.compat,"",@"SHT_CUDA_COMPAT_INFO"
	.align	4
        /*0000*/ 	.byte	0x02, 0x09, 0x00, 0x00, 0x02, 0x02, 0x01, 0x00, 0x02, 0x05, 0x05, 0x00, 0x03, 0x07, 0x01, 0x01
        /*0010*/ 	.byte	0x02, 0x03, 0x00, 0x00, 0x02, 0x06, 0x01, 0x00, 0x04, 0x0b, 0x08, 0x00, 0x09, 0x00, 0x00, 0x00
        /*0020*/ 	.byte	0x00, 0x00, 0x00, 0x00


//--------------------- .nv.info._Z13kernel_flageriPi --------------------------
	.section	.nv.info._Z13kernel_flageriPi,"",@"SHT_CUDA_INFO"
	.sectionflags	@""
	.align	4


	//----- nvinfo : EIATTR_CUDA_API_VERSION
	.align		4
        /*0000*/ 	.byte	0x04, 0x37
        /*0002*/ 	.short	(.L_13 - .L_12)
.L_12:
        /*0004*/ 	.word	0x00000082


	//----- nvinfo : EIATTR_KPARAM_INFO
	.align		4
.L_13:
        /*0008*/ 	.byte	0x04, 0x17
        /*000a*/ 	.short	(.L_15 - .L_14)
.L_14:
        /*000c*/ 	.word	0x00000000
        /*0010*/ 	.short	0x0001
        /*0012*/ 	.short	0x0008
        /*0014*/ 	.byte	0x00, 0xf5, 0x21, 0x00


	//----- nvinfo : EIATTR_KPARAM_INFO
	.align		4
.L_15:
        /*0018*/ 	.byte	0x04, 0x17
        /*001a*/ 	.short	(.L_17 - .L_16)
.L_16:
        /*001c*/ 	.word	0x00000000
        /*0020*/ 	.short	0x0000
        /*0022*/ 	.short	0x0000
        /*0024*/ 	.byte	0x00, 0xf0, 0x11, 0x00


	//----- nvinfo : EIATTR_SPARSE_MMA_MASK
	.align		4
.L_17:
        /*0028*/ 	.byte	0x03, 0x50
        /*002a*/ 	.short	0x0000


	//----- nvinfo : EIATTR_MAXREG_COUNT
	.align		4
        /*002c*/ 	.byte	0x03, 0x1b
        /*002e*/ 	.short	0x00ff


	//----- nvinfo : EIATTR_MERCURY_ISA_VERSION
	.align		4
        /*0030*/ 	.byte	0x03, 0x5f
        /*0032*/ 	.short	0x0101


	//----- nvinfo : EIATTR_VRC_CTA_INIT_COUNT
	.align		4
        /*0034*/ 	.byte	0x02, 0x4a
	.zero		1
	.zero		1


	//----- nvinfo : EIATTR_EXIT_INSTR_OFFSETS
	.align		4
        /*0038*/ 	.byte	0x04, 0x1c
        /*003a*/ 	.short	(.L_19 - .L_18)


	//   ....[0]....
.L_18:
        /*003c*/ 	.word	0x00000070


	//----- nvinfo : EIATTR_CBANK_PARAM_SIZE
	.align		4
.L_19:
        /*0040*/ 	.byte	0x03, 0x19
        /*0042*/ 	.short	0x0010


	//----- nvinfo : EIATTR_PARAM_CBANK
	.align		4
        /*0044*/ 	.byte	0x04, 0x0a
        /*0046*/ 	.short	(.L_21 - .L_20)
	.align		4
.L_20:
        /*0048*/ 	.word	index@(.nv.constant0._Z13kernel_flageriPi)
        /*004c*/ 	.short	0x0380
        /*004e*/ 	.short	0x0010


	//----- nvinfo : EIATTR_SW_WAR
	.align		4
.L_21:
        /*0050*/ 	.byte	0x04, 0x36
        /*0052*/ 	.short	(.L_23 - .L_22)
.L_22:
        /*0054*/ 	.word	0x00000008
.L_23:


//--------------------- .nv.info._Z12kernel_timerPyPi --------------------------
	.section	.nv.info._Z12kernel_timerPyPi,"",@"SHT_CUDA_INFO"
	.sectionflags	@""
	.align	4


	//----- nvinfo : EIATTR_CUDA_API_VERSION
	.align		4
        /*0000*/ 	.byte	0x04, 0x37
        /*0002*/ 	.short	(.L_25 - .L_24)
.L_24:
        /*0004*/ 	.word	0x00000082


	//----- nvinfo : EIATTR_KPARAM_INFO
	.align		4
.L_25:
        /*0008*/ 	.byte	0x04, 0x17
        /*000a*/ 	.short	(.L_27 - .L_26)
.L_26:
        /*000c*/ 	.word	0x00000000
        /*0010*/ 	.short	0x0001
        /*0012*/ 	.short	0x0008
        /*0014*/ 	.byte	0x00, 0xf5, 0x21, 0x00


	//----- nvinfo : EIATTR_KPARAM_INFO
	.align		4
.L_27:
        /*0018*/ 	.byte	0x04, 0x17
        /*001a*/ 	.short	(.L_29 - .L_28)
.L_28:
        /*001c*/ 	.word	0x00000000
        /*0020*/ 	.short	0x0000
        /*0022*/ 	.short	0x0000
        /*0024*/ 	.byte	0x00, 0xf5, 0x21, 0x00


	//----- nvinfo : EIATTR_SPARSE_MMA_MASK
	.align		4
.L_29:
        /*0028*/ 	.byte	0x03, 0x50
        /*002a*/ 	.short	0x0000


	//----- nvinfo : EIATTR_MAXREG_COUNT
	.align		4
        /*002c*/ 	.byte	0x03, 0x1b
        /*002e*/ 	.short	0x00ff


	//----- nvinfo : EIATTR_MERCURY_ISA_VERSION
	.align		4
        /*0030*/ 	.byte	0x03, 0x5f
        /*0032*/ 	.short	0x0101


	//----- nvinfo : EIATTR_VRC_CTA_INIT_COUNT
	.align		4
        /*0034*/ 	.byte	0x02, 0x4a
	.zero		1
	.zero		1


	//----- nvinfo : EIATTR_EXIT_INSTR_OFFSETS
	.align		4
        /*0038*/ 	.byte	0x04, 0x1c
        /*003a*/ 	.short	(.L_31 - .L_30)


	//   ....[0]....
.L_30:
        /*003c*/ 	.word	0x00000e80


	//   ....[1]....
        /*0040*/ 	.word	0x00000f50


	//----- nvinfo : EIATTR_CRS_STACK_SIZE
	.align		4
.L_31:
        /*0044*/ 	.byte	0x04, 0x1e
        /*0046*/ 	.short	(.L_33 - .L_32)
.L_32:
        /*0048*/ 	.word	0x00000000


	//----- nvinfo : EIATTR_CBANK_PARAM_SIZE
	.align		4
.L_33:
        /*004c*/ 	.byte	0x03, 0x19
        /*004e*/ 	.short	0x0010


	//----- nvinfo : EIATTR_PARAM_CBANK
	.align		4
        /*0050*/ 	.byte	0x04, 0x0a
        /*0052*/ 	.short	(.L_35 - .L_34)
	.align		4
.L_34:
        /*0054*/ 	.word	index@(.nv.constant0._Z12kernel_timerPyPi)
        /*0058*/ 	.short	0x0380
        /*005a*/ 	.short	0x0010


	//----- nvinfo : EIATTR_SW_WAR
	.align		4
.L_35:
        /*005c*/ 	.byte	0x04, 0x36
        /*005e*/ 	.short	(.L_37 - .L_36)
.L_36:
        /*0060*/ 	.word	0x00000008
.L_37:


//--------------------- .nv.callgraph             --------------------------
	.section	.nv.callgraph,"",@"SHT_CUDA_CALLGRAPH"
	.align	4
	.sectionentsize	8
	.align		4
        /*0000*/ 	.word	0x00000000
	.align		4
        /*0004*/ 	.word	0xffffffff
	.align		4
        /*0008*/ 	.word	0x00000000
	.align		4
        /*000c*/ 	.word	0xfffffffe
	.align		4
        /*0010*/ 	.word	0x00000000
	.align		4
        /*0014*/ 	.word	0xfffffffd
	.align		4
        /*0018*/ 	.word	0x00000000
	.align		4
        /*001c*/ 	.word	0xfffffffc


//--------------------- .text._Z13kernel_flageriPi --------------------------
	.section	.text._Z13kernel_flageriPi,"ax",@progbits
	.align	128
        .global         _Z13kernel_flageriPi
        .type           _Z13kernel_flageriPi,@function
        .size           _Z13kernel_flageriPi,(.L_x_44 - _Z13kernel_flageriPi)
        .other          _Z13kernel_flageriPi,@"STO_CUDA_ENTRY STV_DEFAULT"
_Z13kernel_flageriPi:
.text._Z13kernel_flageriPi:
[----:B------:R-:W-:Y:S08]  /*0000*/  LDC R1, c[0x0][0x37c] ;  /* 0x0000df00ff017b82 */ /* 0x000ff00000000800 */
[----:B------:R-:W0:Y:S01]  /*0010*/  LDC R5, c[0x0][0x380] ;  /* 0x0000e000ff057b82 */ /* 0x000e220000000800 */
[----:B------:R-:W1:Y:S01]  /*0020*/  LDCU.64 UR4, c[0x0][0x358] ;  /* 0x00006b00ff0477ac */ /* 0x000e620008000a00 */
[----:B------:R-:W-:-:S06]  /*0030*/  HFMA2 R7, -RZ, RZ, 0, 5.9604644775390625e-08 ;  /* 0x00000001ff077431 */ /* 0x000fcc00000001ff */
[----:B------:R-:W0:Y:S02]  /*0040*/  LDC.64 R2, c[0x0][0x388] ;  /* 0x0000e200ff027b82 */ /* 0x000e240000000a00 */
[----:B0-----:R-:W-:-:S05]  /*0050*/  IMAD.WIDE R2, R5, 0x4, R2 ;  /* 0x0000000405027825 */ /* 0x001fca00078e0202 */
[----:B-1----:R-:W-:Y:S01]  /*0060*/  STG.E desc[UR4][R2.64], R7 ;  /* 0x0000000702007986 */ /* 0x002fe2000c101904 */
[----:B------:R-:W-:Y:S05]  /*0070*/  EXIT ;  /* 0x000000000000794d */ /* 0x000fea0003800000 */
.L_x_0:
[----:B------:R-:W-:-:S00]  /*0080*/  BRA `(.L_x_0) ;  /* 0xfffffffc00fc7947 */ /* 0x000fc0000383ffff */
[----:B------:R-:W-:-:S00]  /*0090*/  NOP ;  /* 0x0000000000007918 */ /* 0x000fc00000000000 */
        /* <DEDUP_REMOVED lines=14> */
.L_x_44:


//--------------------- .text._Z12kernel_timerPyPi --------------------------
	.section	.text._Z12kernel_timerPyPi,"ax",@progbits
	.align	128
        .global         _Z12kernel_timerPyPi
        .type           _Z12kernel_timerPyPi,@function
        .size           _Z12kernel_timerPyPi,(.L_x_45 - _Z12kernel_timerPyPi)
        .other          _Z12kernel_timerPyPi,@"STO_CUDA_ENTRY STV_DEFAULT"
_Z12kernel_timerPyPi:
.text._Z12kernel_timerPyPi:
[----:B------:R-:W-:Y:S08]  /*0000*/  LDC R1, c[0x0][0x37c] ;  /* 0x0000df00ff017b82 */ /* 0x000ff00000000800 */
[----:B------:R-:W0:Y:S01]  /*0010*/  LDC.64 R2, c[0x0][0x388] ;  /* 0x0000e200ff027b82 */ /* 0x000e220000000a00 */
[----:B------:R-:W0:Y:S02]  /*0020*/  LDCU.64 UR4, c[0x0][0x358] ;  /* 0x00006b00ff0477ac */ /* 0x000e240008000a00 */
[----:B0-----:R-:W2:Y:S01]  /*0030*/  LDG.E R4, desc[UR4][R2.64] ;  /* 0x0000000402047981 */ /* 0x001ea2000c1e1900 */
[----:B------:R-:W0:Y:S02]  /*0040*/  S2R R0, SR_TID.X ;  /* 0x0000000000007919 */ /* 0x000e240000002100 */
[----:B0-----:R-:W-:-:S02]  /*0050*/  ISETP.NE.AND P0, PT, R0, RZ, PT ;  /* 0x000000ff0000720c */ /* 0x001fc40003f05270 */
[----:B--2---:R-:W-:-:S13]  /*0060*/  ISETP.NE.AND P1, PT, R4, 0x1, PT ;  /* 0x000000010400780c */ /* 0x004fda0003f25270 */
[----:B------:R-:W-:Y:S05]  /*0070*/  @!P1 BRA `(.L_x_1) ;  /* 0x0000000000109947 */ /* 0x000fea0003800000 */
.L_x_2:
[----:B------:R-:W-:Y:S05]  /*0080*/  NANOSLEEP 0x1388 ;  /* 0x000013880000795d */ /* 0x000fea0003800000 */
[----:B------:R-:W2:Y:S02]  /*0090*/  LDG.E R0, desc[UR4][R2.64] ;  /* 0x0000000402007981 */ /* 0x000ea4000c1e1900 */
[----:B--2---:R-:W-:-:S13]  /*00a0*/  ISETP.NE.AND P1, PT, R0, 0x1, PT ;  /* 0x000000010000780c */ /* 0x004fda0003f25270 */
[----:B------:R-:W-:Y:S05]  /*00b0*/  @P1 BRA `(.L_x_2) ;  /* 0xfffffffc00f01947 */ /* 0x000fea000383ffff */
.L_x_1:
[----:B------:R-:W-:Y:S04]  /*00c0*/  BSSY.RECONVERGENT B0, `(.L_x_3) ;  /* 0x000000e000007945 */ /* 0x000fe80003800200 */
[----:B------:R-:W-:Y:S05]  /*00d0*/  @P0 BRA `(.L_x_4) ;  /* 0x0000000000300947 */ /* 0x000fea0003800000 */
[----:B------:R-:W-:-:S06]  /*00e0*/  CS2R R6, SR_GLOBALTIMERLO ;  /* 0x0000000000067805 */ /* 0x000fcc0000015200 */
[----:B------:R-:W-:Y:S01]  /*00f0*/  IMAD.WIDE.U32 R8, R7, -0x2849cb25, RZ ;  /* 0xd7b634db07087825 */ /* 0x000fe200078e00ff */
[----:B------:R-:W0:Y:S03]  /*0100*/  LDC.64 R4, c[0x0][0x380] ;  /* 0x0000e000ff047b82 */ /* 0x000e260000000a00 */
[----:B------:R-:W-:-:S04]  /*0110*/  IMAD.WIDE.U32 R10, P1, R6, 0x431bde82, R8 ;  /* 0x431bde82060a7825 */ /* 0x000fc80007820008 */
[----:B------:R-:W-:-:S04]  /*0120*/  IMAD.WIDE.U32 R8, R6, -0x2849cb25, RZ ;  /* 0xd7b634db06087825 */ /* 0x000fc800078e00ff */
[----:B------:R-:W-:Y:S01]  /*0130*/  IMAD.X R13, RZ, RZ, RZ, P1 ;  /* 0x000000ffff0d7224 */ /* 0x000fe200008e06ff */
[----:B------:R-:W-:Y:S01]  /*0140*/  IADD3 RZ, P1, PT, R9, R10, RZ ;  /* 0x0000000a09ff7210 */ /* 0x000fe20007f3e0ff */
[----:B------:R-:W-:-:S04]  /*0150*/  IMAD.MOV.U32 R12, RZ, RZ, R11 ;  /* 0x000000ffff0c7224 */ /* 0x000fc800078e000b */
[----:B------:R-:W-:-:S05]  /*0160*/  IMAD.WIDE.U32.X R6, R7, 0x431bde82, R12, P1 ;  /* 0x431bde8207067825 */ /* 0x000fca00008e040c */
[--C-:B------:R-:W-:Y:S02]  /*0170*/  SHF.R.U64 R6, R6, 0x12, R7.reuse ;  /* 0x0000001206067819 */ /* 0x100fe40000001207 */
[----:B------:R-:W-:-:S05]  /*0180*/  SHF.R.U32.HI R7, RZ, 0x12, R7 ;  /* 0x00000012ff077819 */ /* 0x000fca0000011607 */
[----:B0-----:R0:W-:Y:S02]  /*0190*/  STG.E.64 desc[UR4][R4.64], R6 ;  /* 0x0000000604007986 */ /* 0x0011e4000c101b04 */
.L_x_4:
[----:B------:R-:W-:Y:S05]  /*01a0*/  BSYNC.RECONVERGENT B0 ;  /* 0x0000000000007941 */ /* 0x000fea0003800200 */
.L_x_3:
[----:B------:R-:W2:Y:S02]  /*01b0*/  LDG.E R0, desc[UR4][R2.64+0x4] ;  /* 0x0000040402007981 */ /* 0x000ea4000c1e1900 */
[----:B--2---:R-:W-:-:S13]  /*01c0*/  ISETP.NE.AND P1, PT, R0, 0x1, PT ;  /* 0x000000010000780c */ /* 0x004fda0003f25270 */
[----:B------:R-:W-:Y:S05]  /*01d0*/  @!P1 BRA `(.L_x_5) ;  /* 0x0000000000109947 */ /* 0x000fea0003800000 */
.L_x_6:
[----:B------:R-:W-:Y:S05]  /*01e0*/  NANOSLEEP 0x1388 ;  /* 0x000013880000795d */ /* 0x000fea0003800000 */
[----:B------:R-:W2:Y:S02]  /*01f0*/  LDG.E R0, desc[UR4][R2.64+0x4] ;  /* 0x0000040402007981 */ /* 0x000ea4000c1e1900 */
[----:B--2---:R-:W-:-:S13]  /*0200*/  ISETP.NE.AND P1, PT, R0, 0x1, PT ;  /* 0x000000010000780c */ /* 0x004fda0003f25270 */
[----:B------:R-:W-:Y:S05]  /*0210*/  @P1 BRA `(.L_x_6) ;  /* 0xfffffffc00f01947 */ /* 0x000fea000383ffff */
.L_x_5:
[----:B------:R-:W-:Y:S04]  /*0220*/  BSSY.RECONVERGENT B0, `(.L_x_7) ;  /* 0x000000e000007945 */ /* 0x000fe80003800200 */
[----:B------:R-:W-:Y:S05]  /*0230*/  @P0 BRA `(.L_x_8) ;  /* 0x0000000000300947 */ /* 0x000fea0003800000 */
[----:B0-----:R-:W-:-:S06]  /*0240*/  CS2R R4, SR_GLOBALTIMERLO ;  /* 0x0000000000047805 */ /* 0x001fcc0000015200 */
        /* <DEDUP_REMOVED lines=11> */
.L_x_8:
[----:B------:R-:W-:Y:S05]  /*0300*/  BSYNC.RECONVERGENT B0 ;  /* 0x0000000000007941 */ /* 0x000fea0003800200 */
.L_x_7:
[----:B------:R-:W2:Y:S02]  /*0310*/  LDG.E R0, desc[UR4][R2.64+0x8] ;  /* 0x0000080402007981 */ /* 0x000ea4000c1e1900 */
[----:B--2---:R-:W-:-:S13]  /*0320*/  ISETP.NE.AND P1, PT, R0, 0x1, PT ;  /* 0x000000010000780c */ /* 0x004fda0003f25270 */
[----:B------:R-:W-:Y:S05]  /*0330*/  @!P1 BRA `(.L_x_9) ;  /* 0x0000000000109947 */ /* 0x000fea0003800000 */
.L_x_10:
[----:B------:R-:W-:Y:S05]  /*0340*/  NANOSLEEP 0x1388 ;  /* 0x000013880000795d */ /* 0x000fea0003800000 */
[----:B------:R-:W2:Y:S02]  /*0350*/  LDG.E R0, desc[UR4][R2.64+0x8] ;  /* 0x0000080402007981 */ /* 0x000ea4000c1e1900 */
[----:B--2---:R-:W-:-:S13]  /*0360*/  ISETP.NE.AND P1, PT, R0, 0x1, PT ;  /* 0x000000010000780c */ /* 0x004fda0003f25270 */
[----:B------:R-:W-:Y:S05]  /*0370*/  @P1 BRA `(.L_x_10) ;  /* 0xfffffffc00f01947 */ /* 0x000fea000383ffff */
.L_x_9:
[----:B------:R-:W-:Y:S04]  /*0380*/  BSSY.RECONVERGENT B0, `(.L_x_11) ;  /* 0x000000e000007945 */ /* 0x000fe80003800200 */
[----:B------:R-:W-:Y:S05]  /*0390*/  @P0 BRA `(.L_x_12) ;  /* 0x0000000000300947 */ /* 0x000fea0003800000 */
[----:B01----:R-:W-:-:S06]  /*03a0*/  CS2R R4, SR_GLOBALTIMERLO ;  /* 0x0000000000047805 */ /* 0x003fcc0000015200 */
        /* <DEDUP_REMOVED lines=11> */
.L_x_12:
[----:B------:R-:W-:Y:S05]  /*0460*/  BSYNC.RECONVERGENT B0 ;  /* 0x0000000000007941 */ /* 0x000fea0003800200 */
.L_x_11:
[----:B------:R-:W3:Y:S02]  /*0470*/  LDG.E R0, desc[UR4][R2.64+0xc] ;  /* 0x00000c0402007981 */ /* 0x000ee4000c1e1900 */
[----:B---3--:R-:W-:-:S13]  /*0480*/  ISETP.NE.AND P1, PT, R0, 0x1, PT ;  /* 0x000000010000780c */ /* 0x008fda0003f25270 */
[----:B------:R-:W-:Y:S05]  /*0490*/  @!P1 BRA `(.L_x_13) ;  /* 0x0000000000109947 */ /* 0x000fea0003800000 */
.L_x_14:
[----:B------:R-:W-:Y:S05]  /*04a0*/  NANOSLEEP 0x1388 ;  /* 0x000013880000795d */ /* 0x000fea0003800000 */
[----:B------:R-:W3:Y:S02]  /*04b0*/  LDG.E R0, desc[UR4][R2.64+0xc] ;  /* 0x00000c0402007981 */ /* 0x000ee4000c1e1900 */
[----:B---3--:R-:W-:-:S13]  /*04c0*/  ISETP.NE.AND P1, PT, R0, 0x1, PT ;  /* 0x000000010000780c */ /* 0x008fda0003f25270 */
[----:B------:R-:W-:Y:S05]  /*04d0*/  @P1 BRA `(.L_x_14) ;  /* 0xfffffffc00f01947 */ /* 0x000fea000383ffff */
.L_x_13:
[----:B------:R-:W-:Y:S04]  /*04e0*/  BSSY.RECONVERGENT B0, `(.L_x_15) ;  /* 0x000000e000007945 */ /* 0x000fe80003800200 */
[----:B------:R-:W-:Y:S05]  /*04f0*/  @P0 BRA `(.L_x_16) ;  /* 0x0000000000300947 */ /* 0x000fea0003800000 */
[----:B012---:R-:W-:-:S06]  /*0500*/  CS2R R4, SR_GLOBALTIMERLO ;  /* 0x0000000000047805 */ /* 0x007fcc0000015200 */
        /* <DEDUP_REMOVED lines=11> */
.L_x_16:
[----:B------:R-:W-:Y:S05]  /*05c0*/  BSYNC.RECONVERGENT B0 ;  /* 0x0000000000007941 */ /* 0x000fea0003800200 */
.L_x_15:
[----:B------:R-:W4:Y:S02]  /*05d0*/  LDG.E R0, desc[UR4][R2.64+0x10] ;  /* 0x0000100402007981 */ /* 0x000f24000c1e1900 */
[----:B----4-:R-:W-:-:S13]  /*05e0*/  ISETP.NE.AND P1, PT, R0, 0x1, PT ;  /* 0x000000010000780c */ /* 0x010fda0003f25270 */
[----:B------:R-:W-:Y:S05]  /*05f0*/  @!P1 BRA `(.L_x_17) ;  /* 0x0000000000109947 */ /* 0x000fea0003800000 */
.L_x_18:
[----:B------:R-:W-:Y:S05]  /*0600*/  NANOSLEEP 0x1388 ;  /* 0x000013880000795d */ /* 0x000fea0003800000 */
[----:B------:R-:W4:Y:S02]  /*0610*/  LDG.E R0, desc[UR4][R2.64+0x10] ;  /* 0x0000100402007981 */ /* 0x000f24000c1e1900 */
[----:B----4-:R-:W-:-:S13]  /*0620*/  ISETP.NE.AND P1, PT, R0, 0x1, PT ;  /* 0x000000010000780c */ /* 0x010fda0003f25270 */
[----:B------:R-:W-:Y:S05]  /*0630*/  @P1 BRA `(.L_x_18) ;  /* 0xfffffffc00f01947 */ /* 0x000fea000383ffff */
.L_x_17:
[----:B------:R-:W-:Y:S04]  /*0640*/  BSSY.RECONVERGENT B0, `(.L_x_19) ;  /* 0x000000e000007945 */ /* 0x000fe80003800200 */
[----:B------:R-:W-:Y:S05]  /*0650*/  @P0 BRA `(.L_x_20) ;  /* 0x0000000000300947 */ /* 0x000fea0003800000 */
[----:B0123--:R-:W-:-:S06]  /*0660*/  CS2R R4, SR_GLOBALTIMERLO ;  /* 0x0000000000047805 */ /* 0x00ffcc0000015200 */
        /* <DEDUP_REMOVED lines=11> */
.L_x_20:
[----:B------:R-:W-:Y:S05]  /*0720*/  BSYNC.RECONVERGENT B0 ;  /* 0x0000000000007941 */ /* 0x000fea0003800200 */
.L_x_19:
[----:B------:R-:W5:Y:S02]  /*0730*/  LDG.E R0, desc[UR4][R2.64+0x14] ;  /* 0x0000140402007981 */ /* 0x000f64000c1e1900 */
[----:B-----5:R-:W-:-:S13]  /*0740*/  ISETP.NE.AND P1, PT, R0, 0x1, PT ;  /* 0x000000010000780c */ /* 0x020fda0003f25270 */
[----:B------:R-:W-:Y:S05]  /*0750*/  @!P1 BRA `(.L_x_21) ;  /* 0x0000000000109947 */ /* 0x000fea0003800000 */
.L_x_22:
[----:B------:R-:W-:Y:S05]  /*0760*/  NANOSLEEP 0x1388 ;  /* 0x000013880000795d */ /* 0x000fea0003800000 */
[----:B------:R-:W5:Y:S02]  /*0770*/  LDG.E R0, desc[UR4][R2.64+0x14] ;  /* 0x0000140402007981 */ /* 0x000f64000c1e1900 */
[----:B-----5:R-:W-:-:S13]  /*0780*/  ISETP.NE.AND P1, PT, R0, 0x1, PT ;  /* 0x000000010000780c */ /* 0x020fda0003f25270 */
[----:B------:R-:W-:Y:S05]  /*0790*/  @P1 BRA `(.L_x_22) ;  /* 0xfffffffc00f01947 */ /* 0x000fea000383ffff */
.L_x_21:
[----:B------:R-:W-:Y:S04]  /*07a0*/  BSSY.RECONVERGENT B0, `(.L_x_23) ;  /* 0x000000e000007945 */ /* 0x000fe80003800200 */
[----:B------:R-:W-:Y:S05]  /*07b0*/  @P0 BRA `(.L_x_24) ;  /* 0x0000000000300947 */ /* 0x000fea0003800000 */
[----:B01234-:R-:W-:-:S06]  /*07c0*/  CS2R R4, SR_GLOBALTIMERLO ;  /* 0x0000000000047805 */ /* 0x01ffcc0000015200 */
        /* <DEDUP_REMOVED lines=11> */
.L_x_24:
[----:B------:R-:W-:Y:S05]  /*0880*/  BSYNC.RECONVERGENT B0 ;  /* 0x0000000000007941 */ /* 0x000fea0003800200 */
.L_x_23:
[----:B------:R-:W5:Y:S02]  /*0890*/  LDG.E R0, desc[UR4][R2.64+0x18] ;  /* 0x0000180402007981 */ /* 0x000f64000c1e1900 */
[----:B-----5:R-:W-:-:S13]  /*08a0*/  ISETP.NE.AND P1, PT, R0, 0x1, PT ;  /* 0x000000010000780c */ /* 0x020fda0003f25270 */
[----:B------:R-:W-:Y:S05]  /*08b0*/  @!P1 BRA `(.L_x_25) ;  /* 0x0000000000109947 */ /* 0x000fea0003800000 */
.L_x_26:
[----:B------:R-:W-:Y:S05]  /*08c0*/  NANOSLEEP 0x1388 ;  /* 0x000013880000795d */ /* 0x000fea0003800000 */
[----:B------:R-:W5:Y:S02]  /*08d0*/  LDG.E R0, desc[UR4][R2.64+0x18] ;  /* 0x0000180402007981 */ /* 0x000f64000c1e1900 */
[----:B-----5:R-:W-:-:S13]  /*08e0*/  ISETP.NE.AND P1, PT, R0, 0x1, PT ;  /* 0x000000010000780c */ /* 0x020fda0003f25270 */
[----:B------:R-:W-:Y:S05]  /*08f0*/  @P1 BRA `(.L_x_26) ;  /* 0xfffffffc00f01947 */ /* 0x000fea000383ffff */
.L_x_25:
        /* <DEDUP_REMOVED lines=14> */
.L_x_28:
[----:B------:R-:W-:Y:S05]  /*09e0*/  BSYNC.RECONVERGENT B0 ;  /* 0x0000000000007941 */ /* 0x000fea0003800200 */
.L_x_27:
[----:B------:R-:W5:Y:S02]  /*09f0*/  LDG.E R0, desc[UR4][R2.64+0x1c] ;  /* 0x00001c0402007981 */ /* 0x000f64000c1e1900 */
[----:B-----5:R-:W-:-:S13]  /*0a00*/  ISETP.NE.AND P1, PT, R0, 0x1, PT ;  /* 0x000000010000780c */ /* 0x020fda0003f25270 */
[----:B------:R-:W-:Y:S05]  /*0a10*/  @!P1 BRA `(.L_x_29) ;  /* 0x0000000000109947 */ /* 0x000fea0003800000 */
.L_x_30:
[----:B------:R-:W-:Y:S05]  /*0a20*/  NANOSLEEP 0x1388 ;  /* 0x000013880000795d */ /* 0x000fea0003800000 */
[----:B------:R-:W5:Y:S02]  /*0a30*/  LDG.E R0, desc[UR4][R2.64+0x1c] ;  /* 0x00001c0402007981 */ /* 0x000f64000c1e1900 */
[----:B-----5:R-:W-:-:S13]  /*0a40*/  ISETP.NE.AND P1, PT, R0, 0x1, PT ;  /* 0x000000010000780c */ /* 0x020fda0003f25270 */
[----:B------:R-:W-:Y:S05]  /*0a50*/  @P1 BRA `(.L_x_30) ;  /* 0xfffffffc00f01947 */ /* 0x000fea000383ffff */
.L_x_29:
        /* <DEDUP_REMOVED lines=14> */
.L_x_32:
[----:B------:R-:W-:Y:S05]  /*0b40*/  BSYNC.RECONVERGENT B0 ;  /* 0x0000000000007941 */ /* 0x000fea0003800200 */
.L_x_31:
[----:B------:R-:W5:Y:S02]  /*0b50*/  LDG.E R0, desc[UR4][R2.64+0x20] ;  /* 0x0000200402007981 */ /* 0x000f64000c1e1900 */
[----:B-----5:R-:W-:-:S13]  /*0b60*/  ISETP.NE.AND P1, PT, R0, 0x1, PT ;  /* 0x000000010000780c */ /* 0x020fda0003f25270 */
[----:B------:R-:W-:Y:S05]  /*0b70*/  @!P1 BRA `(.L_x_33) ;  /* 0x0000000000109947 */ /* 0x000fea0003800000 */
.L_x_34:
[----:B------:R-:W-:Y:S05]  /*0b80*/  NANOSLEEP 0x1388 ;  /* 0x000013880000795d */ /* 0x000fea0003800000 */
[----:B------:R-:W5:Y:S02]  /*0b90*/  LDG.E R0, desc[UR4][R2.64+0x20] ;  /* 0x0000200402007981 */ /* 0x000f64000c1e1900 */
[----:B-----5:R-:W-:-:S13]  /*0ba0*/  ISETP.NE.AND P1, PT, R0, 0x1, PT ;  /* 0x000000010000780c */ /* 0x020fda0003f25270 */
[----:B------:R-:W-:Y:S05]  /*0bb0*/  @P1 BRA `(.L_x_34) ;  /* 0xfffffffc00f01947 */ /* 0x000fea000383ffff */
.L_x_33:
        /* <DEDUP_REMOVED lines=14> */
.L_x_36:
[----:B------:R-:W-:Y:S05]  /*0ca0*/  BSYNC.RECONVERGENT B0 ;  /* 0x0000000000007941 */ /* 0x000fea0003800200 */
.L_x_35:
[----:B------:R-:W5:Y:S02]  /*0cb0*/  LDG.E R0, desc[UR4][R2.64+0x24] ;  /* 0x0000240402007981 */ /* 0x000f64000c1e1900 */
[----:B-----5:R-:W-:-:S13]  /*0cc0*/  ISETP.NE.AND P1, PT, R0, 0x1, PT ;  /* 0x000000010000780c */ /* 0x020fda0003f25270 */
[----:B------:R-:W-:Y:S05]  /*0cd0*/  @!P1 BRA `(.L_x_37) ;  /* 0x0000000000109947 */ /* 0x000fea0003800000 */
.L_x_38:
[----:B------:R-:W-:Y:S05]  /*0ce0*/  NANOSLEEP 0x1388 ;  /* 0x000013880000795d */ /* 0x000fea0003800000 */
[----:B------:R-:W5:Y:S02]  /*0cf0*/  LDG.E R0, desc[UR4][R2.64+0x24] ;  /* 0x0000240402007981 */ /* 0x000f64000c1e1900 */
[----:B-----5:R-:W-:-:S13]  /*0d00*/  ISETP.NE.AND P1, PT, R0, 0x1, PT ;  /* 0x000000010000780c */ /* 0x020fda0003f25270 */
[----:B------:R-:W-:Y:S05]  /*0d10*/  @P1 BRA `(.L_x_38) ;  /* 0xfffffffc00f01947 */ /* 0x000fea000383ffff */
.L_x_37:
        /* <DEDUP_REMOVED lines=14> */
.L_x_40:
[----:B------:R-:W-:Y:S05]  /*0e00*/  BSYNC.RECONVERGENT B0 ;  /* 0x0000000000007941 */ /* 0x000fea0003800200 */
.L_x_39:
[----:B------:R-:W5:Y:S02]  /*0e10*/  LDG.E R0, desc[UR4][R2.64+0x28] ;  /* 0x0000280402007981 */ /* 0x000f64000c1e1900 */
[----:B-----5:R-:W-:-:S13]  /*0e20*/  ISETP.NE.AND P1, PT, R0, 0x1, PT ;  /* 0x000000010000780c */ /* 0x020fda0003f25270 */
[----:B------:R-:W-:Y:S05]  /*0e30*/  @!P1 BRA `(.L_x_41) ;  /* 0x0000000000109947 */ /* 0x000fea0003800000 */
.L_x_42:
[----:B------:R-:W-:Y:S05]  /*0e40*/  NANOSLEEP 0x1388 ;  /* 0x000013880000795d */ /* 0x000fea0003800000 */
[----:B------:R-:W5:Y:S02]  /*0e50*/  LDG.E R0, desc[UR4][R2.64+0x28] ;  /* 0x0000280402007981 */ /* 0x000f64000c1e1900 */
[----:B-----5:R-:W-:-:S13]  /*0e60*/  ISETP.NE.AND P1, PT, R0, 0x1, PT ;  /* 0x000000010000780c */ /* 0x020fda0003f25270 */
[----:B------:R-:W-:Y:S05]  /*0e70*/  @P1 BRA `(.L_x_42) ;  /* 0xfffffffc00f01947 */ /* 0x000fea000383ffff */
.L_x_41:
[----:B------:R-:W-:Y:S05]  /*0e80*/  @P0 EXIT ;  /* 0x000000000000094d */ /* 0x000fea0003800000 */
[----:B------:R-:W-:-:S06]  /*0e90*/  CS2R R2, SR_GLOBALTIMERLO ;  /* 0x0000000000027805 */ /* 0x000fcc0000015200 */
[----:B01234-:R-:W-:Y:S01]  /*0ea0*/  IMAD.WIDE.U32 R4, R3, -0x2849cb25, RZ ;  /* 0xd7b634db03047825 */ /* 0x01ffe200078e00ff */
        /* <DEDUP_REMOVED lines=9> */
[----:B0-----:R-:W-:Y:S01]  /*0f40*/  STG.E.64 desc[UR4][R10.64+0x50], R2 ;  /* 0x000050020a007986 */ /* 0x001fe2000c101b04 */
[----:B------:R-:W-:Y:S05]  /*0f50*/  EXIT ;  /* 0x000000000000794d */ /* 0x000fea0003800000 */
.L_x_43:
        /* <DEDUP_REMOVED lines=10> */
.L_x_45:


//--------------------- .nv.shared.reserved.0     --------------------------
	.section	.nv.shared.reserved.0,"aw",@nobits
	.weak		__nv_reservedSMEM_offset_0_alias
	.size		__nv_reservedSMEM_offset_0_alias, 0, 64
	.other		__nv_reservedSMEM_offset_0_alias,@"STO_CUDA_RESERVED_SHARED STV_DEFAULT"
__nv_reservedSMEM_offset_0_alias:
	.zero		0
	.zero		64


//--------------------- .nv.constant0._Z13kernel_flageriPi --------------------------
	.section	.nv.constant0._Z13kernel_flageriPi,"a",@progbits
	.sectionflags	@""
	.align	4
.nv.constant0._Z13kernel_flageriPi:
	.zero		912


//--------------------- .nv.constant0._Z12kernel_timerPyPi --------------------------
	.section	.nv.constant0._Z12kernel_timerPyPi,"a",@progbits
	.sectionflags	@""
	.align	4
.nv.constant0._Z12kernel_timerPyPi:
	.zero		912


//--------------------- SYMBOLS --------------------------

	.type		.nv.reservedSmem.offset0,@object
	.size		.nv.reservedSmem.offset0,0x4
